//
// Generated by NVIDIA NVVM Compiler
//
// Compiler Build ID: CL-36424714
// Cuda compilation tools, release 13.0, V13.0.88
// Based on NVVM 20.0.0
//

.version 9.0
.target sm_100
.address_size 64


.entry _Z13sum_of_squarePiS_(
	.param .u64 .ptr .align 1 _Z13sum_of_squarePiS__param_0,
	.param .u64 .ptr .align 1 _Z13sum_of_squarePiS__param_1
)
{
	.reg .pred 	%p<2>;
	.reg .b32 	%r<15>;
	.reg .b64 	%rd<9>;

	ld.param.u64 	%rd5, [_Z13sum_of_squarePiS__param_0];
	ld.param.u64 	%rd4, [_Z13sum_of_squarePiS__param_1];
	cvta.to.global.u64 	%rd6, %rd5;
	add.s64 	%rd8, %rd6, 8;
	mov.b32 	%r13, 0;
	mov.u32 	%r14, %r13;
$L__BB0_1:
	ld.global.u32 	%r7, [%rd8+-8];
	mad.lo.s32 	%r8, %r7, %r7, %r14;
	ld.global.u32 	%r9, [%rd8+-4];
	mad.lo.s32 	%r10, %r9, %r9, %r8;
	ld.global.u32 	%r11, [%rd8];
	mad.lo.s32 	%r3, %r11, %r11, %r10;
	setp.eq.s32 	%p1, %r13, 99996;
	@%p1 bra 	$L__BB0_3;
	ld.global.u32 	%r12, [%rd8+4];
	mad.lo.s32 	%r14, %r12, %r12, %r3;
	add.s32 	%r13, %r13, 4;
	add.s64 	%rd8, %rd8, 16;
	bra.uni 	$L__BB0_1;
$L__BB0_3:
	cvta.to.global.u64 	%rd7, %rd4;
	st.global.u32 	[%rd7], %r3;
	ret;

}


// ===== COMPILED SASS (sm_100) =====

	.target	sm_100

	.elftype	@"ET_EXEC"


//--------------------- .note.nv.tkinfo           --------------------------
	.section	.note.nv.tkinfo,"",@"SHT_NOTE"
	.sectionflags	@"SHF_NOTE_NV_TKINFO"
	.tkinfo
        /*0018*/ 	.word	0x00000002
        /*0030*/ 	.string	""
        /*0030*/ 	.string	"ptxas"
        /*0030*/ 	.string	"Cuda compilation tools, release 13.0, V13.0.88"
        /*0030*/ 	.string	"Build cuda_13.0.r13.0/compiler.36424714_0"
        /*0030*/ 	.string	"-arch sm_100 -m 64 "



//--------------------- .note.nv.cuinfo           --------------------------
	.section	.note.nv.cuinfo,"",@"SHT_NOTE"
	.sectionflags	@"SHF_NOTE_NV_CUINFO"
        /*0018*/ 	.short	0x0002
        /*001a*/ 	.short	0x0064
        /*001c*/ 	.short	0x0082
	.zero		2


//--------------------- .nv.info                  --------------------------
	.section	.nv.info,"",@"SHT_CUDA_INFO"
	.align	4


	//----- nvinfo : EIATTR_REGCOUNT
	.align		4
        /*0000*/ 	.byte	0x04, 0x2f
        /*0002*/ 	.short	(.L_1 - .L_0)
	.align		4
.L_0:
        /*0004*/ 	.word	index@(_Z13sum_of_squarePiS_)
        /*0008*/ 	.word	0x00000020


	//----- nvinfo : EIATTR_FRAME_SIZE
	.align		4
.L_1:
        /*000c*/ 	.byte	0x04, 0x11
        /*000e*/ 	.short	(.L_3 - .L_2)
	.align		4
.L_2:
        /*0010*/ 	.word	index@(_Z13sum_of_squarePiS_)
        /*0014*/ 	.word	0x00000000


	//----- nvinfo : EIATTR_MIN_STACK_SIZE
	.align		4
.L_3:
        /*0018*/ 	.byte	0x04, 0x12
        /*001a*/ 	.short	(.L_5 - .L_4)
	.align		4
.L_4:
        /*001c*/ 	.word	index@(_Z13sum_of_squarePiS_)
        /*0020*/ 	.word	0x00000000
.L_5:


//--------------------- .nv.compat                --------------------------
	.section	.nv.compat,"",@"SHT_CUDA_COMPAT_INFO"
	.align	4
        /*0000*/ 	.byte	0x02, 0x09, 0x00, 0x00, 0x02, 0x02, 0x01, 0x00, 0x02, 0x05, 0x05, 0x00, 0x03, 0x07, 0x01, 0x01
        /*0010*/ 	.byte	0x02, 0x03, 0x00, 0x00, 0x02, 0x06, 0x01, 0x00, 0x04, 0x0b, 0x08, 0x00, 0x09, 0x00, 0x00, 0x00
        /*0020*/ 	.byte	0x00, 0x00, 0x00, 0x00


//--------------------- .nv.info._Z13sum_of_squarePiS_ --------------------------
	.section	.nv.info._Z13sum_of_squarePiS_,"",@"SHT_CUDA_INFO"
	.sectionflags	@""
	.align	4


	//----- nvinfo : EIATTR_CUDA_API_VERSION
	.align		4
        /*0000*/ 	.byte	0x04, 0x37
        /*0002*/ 	.short	(.L_7 - .L_6)
.L_6:
        /*0004*/ 	.word	0x00000082


	//----- nvinfo : EIATTR_KPARAM_INFO
	.align		4
.L_7:
        /*0008*/ 	.byte	0x04, 0x17
        /*000a*/ 	.short	(.L_9 - .L_8)
.L_8:
        /*000c*/ 	.word	0x00000000
        /*0010*/ 	.short	0x0001
        /*0012*/ 	.short	0x0008
        /*0014*/ 	.byte	0x00, 0xf5, 0x21, 0x00


	//----- nvinfo : EIATTR_KPARAM_INFO
	.align		4
.L_9:
        /*0018*/ 	.byte	0x04, 0x17
        /*001a*/ 	.short	(.L_11 - .L_10)
.L_10:
        /*001c*/ 	.word	0x00000000
        /*0020*/ 	.short	0x0000
        /*0022*/ 	.short	0x0000
        /*0024*/ 	.byte	0x00, 0xf5, 0x21, 0x00


	//----- nvinfo : EIATTR_SPARSE_MMA_MASK
	.align		4
.L_11:
        /*0028*/ 	.byte	0x03, 0x50
        /*002a*/ 	.short	0x0000


	//----- nvinfo : EIATTR_MAXREG_COUNT
	.align		4
        /*002c*/ 	.byte	0x03, 0x1b
        /*002e*/ 	.short	0x00ff


	//----- nvinfo : EIATTR_MERCURY_ISA_VERSION
	.align		4
        /*0030*/ 	.byte	0x03, 0x5f
        /*0032*/ 	.short	0x0101


	//----- nvinfo : EIATTR_VRC_CTA_INIT_COUNT
	.align		4
        /*0034*/ 	.byte	0x02, 0x4a
	.zero		1
	.zero		1


	//----- nvinfo : EIATTR_EXIT_INSTR_OFFSETS
	.align		4
        /*0038*/ 	.byte	0x04, 0x1c
        /*003a*/ 	.short	(.L_13 - .L_12)


	//   ....[0]....
.L_12:
        /*003c*/ 	.word	0x00000ff0


	//----- nvinfo : EIATTR_CBANK_PARAM_SIZE
	.align		4
.L_13:
        /*0040*/ 	.byte	0x03, 0x19
        /*0042*/ 	.short	0x0010


	//----- nvinfo : EIATTR_PARAM_CBANK
	.align		4
        /*0044*/ 	.byte	0x04, 0x0a
        /*0046*/ 	.short	(.L_15 - .L_14)
	.align		4
.L_14:
        /*0048*/ 	.word	index@(.nv.constant0._Z13sum_of_squarePiS_)
        /*004c*/ 	.short	0x0380
        /*004e*/ 	.short	0x0010


	//----- nvinfo : EIATTR_SW_WAR
	.align		4
.L_15:
        /*0050*/ 	.byte	0x04, 0x36
        /*0052*/ 	.short	(.L_17 - .L_16)
.L_16:
        /*0054*/ 	.word	0x00000008
.L_17:


//--------------------- .nv.callgraph             --------------------------
	.section	.nv.callgraph,"",@"SHT_CUDA_CALLGRAPH"
	.align	4
	.sectionentsize	8
	.align		4
        /*0000*/ 	.word	0x00000000
	.align		4
        /*0004*/ 	.word	0xffffffff
	.align		4
        /*0008*/ 	.word	0x00000000
	.align		4
        /*000c*/ 	.word	0xfffffffe
	.align		4
        /*0010*/ 	.word	0x00000000
	.align		4
        /*0014*/ 	.word	0xfffffffd
	.align		4
        /*0018*/ 	.word	0x00000000
	.align		4
        /*001c*/ 	.word	0xfffffffc


//--------------------- .text._Z13sum_of_squarePiS_ --------------------------
	.section	.text._Z13sum_of_squarePiS_,"ax",@progbits
	.align	128
.text._Z13sum_of_squarePiS_:
        .type           _Z13sum_of_squarePiS_,@function
        .size           _Z13sum_of_squarePiS_,(.L_x_2 - _Z13sum_of_squarePiS_)
        .other          _Z13sum_of_squarePiS_,@"STO_CUDA_ENTRY STV_DEFAULT"
_Z13sum_of_squarePiS_:
[----:B------:R-:W-:Y:S08]  /*0000*/  LDC R1, c[0x0][0x37c] ;  /* 0x0000df00ff017b82 */ /* 0x000ff00000000800 */
[----:B------:R-:W0:Y:S01]  /*0010*/  LDC.64 R2, c[0x0][0x380] ;  /* 0x0000e000ff027b82 */ /* 0x000e220000000a00 */
[----:B------:R-:W0:Y:S01]  /*0020*/  LDCU.64 UR6, c[0x0][0x358] ;  /* 0x00006b00ff0677ac */ /* 0x000e220008000a00 */
[----:B------:R-:W1:Y:S01]  /*0030*/  LDCU.64 UR4, c[0x0][0x380] ;  /* 0x00007000ff0477ac */ /* 0x000e620008000a00 */
[----:B0-----:R-:W2:Y:S04]  /*0040*/  LDG.E R0, desc[UR6][R2.64] ;  /* 0x0000000602007981 */ /* 0x001ea8000c1e1900 */
[----:B------:R-:W3:Y:S04]  /*0050*/  LDG.E R27, desc[UR6][R2.64+0x4] ;  /* 0x00000406021b7981 */ /* 0x000ee8000c1e1900 */
[----:B------:R-:W4:Y:S04]  /*0060*/  LDG.E R29, desc[UR6][R2.64+0x8] ;  /* 0x00000806021d7981 */ /* 0x000f28000c1e1900 */
[----:B------:R-:W5:Y:S04]  /*0070*/  LDG.E R25, desc[UR6][R2.64+0xc] ;  /* 0x00000c0602197981 */ /* 0x000f68000c1e1900 */
        /* <DEDUP_REMOVED lines=20> */
[----:B------:R-:W5:Y:S01]  /*01c0*/  LDG.E R4, desc[UR6][R2.64+0x60] ;  /* 0x0000600602047981 */ /* 0x000f62000c1e1900 */
[----:B--2---:R-:W-:-:S04]  /*01d0*/  IMAD R0, R0, R0, RZ ;  /* 0x0000000000007224 */ /* 0x004fc800078e02ff */
[----:B---3--:R-:W-:-:S04]  /*01e0*/  IMAD R0, R27, R27, R0 ;  /* 0x0000001b1b007224 */ /* 0x008fc800078e0200 */
[----:B----4-:R-:W-:Y:S02]  /*01f0*/  IMAD R26, R29, R29, R0 ;  /* 0x0000001d1d1a7224 */ /* 0x010fe400078e0200 */
[----:B------:R-:W2:Y:S02]  /*0200*/  LDG.E R0, desc[UR6][R2.64+0x64] ;  /* 0x0000640602007981 */ /* 0x000ea4000c1e1900 */
[----:B-----5:R-:W-:Y:S02]  /*0210*/  IMAD R27, R25, R25, R26 ;  /* 0x00000019191b7224 */ /* 0x020fe400078e021a */
[----:B------:R-:W3:Y:S02]  /*0220*/  LDG.E R25, desc[UR6][R2.64+0x68] ;  /* 0x0000680602197981 */ /* 0x000ee4000c1e1900 */
[----:B------:R-:W-:Y:S02]  /*0230*/  IMAD R26, R24, R24, R27 ;  /* 0x00000018181a7224 */ /* 0x000fe400078e021b */
[----:B------:R-:W4:Y:S02]  /*0240*/  LDG.E R24, desc[UR6][R2.64+0x6c] ;  /* 0x00006c0602187981 */ /* 0x000f24000c1e1900 */
[----:B------:R-:W-:-:S02]  /*0250*/  IMAD R27, R23, R23, R26 ;  /* 0x00000017171b7224 */ /* 0x000fc400078e021a */
[----:B------:R-:W5:Y:S02]  /*0260*/  LDG.E R23, desc[UR6][R2.64+0x70] ;  /* 0x0000700602177981 */ /* 0x000f64000c1e1900 */
[----:B------:R-:W-:Y:S02]  /*0270*/  IMAD R28, R22, R22, R27 ;  /* 0x00000016161c7224 */ /* 0x000fe400078e021b */
[----:B------:R-:W5:Y:S04]  /*0280*/  LDG.E R22, desc[UR6][R2.64+0x74] ;  /* 0x0000740602167981 */ /* 0x000f68000c1e1900 */
[----:B------:R0:W5:Y:S01]  /*0290*/  LDG.E R26, desc[UR6][R2.64+0x78] ;  /* 0x00007806021a7981 */ /* 0x000162000c1e1900 */
[----:B------:R-:W-:-:S04]  /*02a0*/  IMAD R21, R21, R21, R28 ;  /* 0x0000001515157224 */ /* 0x000fc800078e021c */
        /* <DEDUP_REMOVED lines=16> */
[----:B------:R-:W-:Y:S01]  /*03b0*/  IMAD R5, R4, R4, R5 ;  /* 0x0000000404057224 */ /* 0x000fe200078e0205 */
[----:B-1----:R-:W-:-:S04]  /*03c0*/  UIADD3 UR4, UP0, UPT, UR4, 0x8, URZ ;  /* 0x0000000804047890 */ /* 0x002fc8000ff1e0ff */
[----:B------:R-:W-:-:S04]  /*03d0*/  UIADD3 UR4, UP1, UPT, UR4, 0x70, URZ ;  /* 0x0000007004047890 */ /* 0x000fc8000ff3e0ff */
[----:B------:R-:W-:Y:S02]  /*03e0*/  UIADD3.X UR5, UPT, UPT, URZ, URZ, UR5, UP1, UP0 ;  /* 0x000000ffff057290 */ /* 0x000fe40008fe0405 */
[----:B0-----:R-:W-:Y:S01]  /*03f0*/  MOV R2, UR4 ;  /* 0x0000000400027c02 */ /* 0x001fe20008000f00 */
[----:B------:R-:W-:-:S03]  /*0400*/  UMOV UR4, 0x1c ;  /* 0x0000001c00047882 */ /* 0x000fc60000000000 */
[----:B------:R-:W-:Y:S01]  /*0410*/  MOV R3, UR5 ;  /* 0x0000000500037c02 */ /* 0x000fe20008000f00 */
[----:B--2---:R-:W-:-:S04]  /*0420*/  IMAD R0, R0, R0, R5 ;  /* 0x0000000000007224 */ /* 0x004fc800078e0205 */
[----:B---3--:R-:W-:-:S04]  /*0430*/  IMAD R25, R25, R25, R0 ;  /* 0x0000001919197224 */ /* 0x008fc800078e0200 */
[----:B----4-:R-:W-:-:S04]  /*0440*/  IMAD R24, R24, R24, R25 ;  /* 0x0000001818187224 */ /* 0x010fc800078e0219 */
[----:B-----5:R-:W-:-:S04]  /*0450*/  IMAD R23, R23, R23, R24 ;  /* 0x0000001717177224 */ /* 0x020fc800078e0218 */
[----:B------:R-:W-:-:S04]  /*0460*/  IMAD R23, R22, R22, R23 ;  /* 0x0000001616177224 */ /* 0x000fc800078e0217 */
[----:B------:R-:W-:-:S07]  /*0470*/  IMAD R26, R26, R26, R23 ;  /* 0x0000001a1a1a7224 */ /* 0x000fce00078e0217 */
.L_x_0:
[----:B------:R-:W2:Y:S04]  /*0480*/  LDG.E R15, desc[UR6][R2.64+0x4] ;  /* 0x00000406020f7981 */ /* 0x000ea8000c1e1900 */
        /* <DEDUP_REMOVED lines=23> */
[----:B--2---:R-:W-:-:S04]  /*0600*/  IMAD R15, R15, R15, R26 ;  /* 0x0000000f0f0f7224 */ /* 0x004fc800078e021a */
[----:B---3--:R-:W-:Y:S02]  /*0610*/  IMAD R27, R28, R28, R15 ;  /* 0x0000001c1c1b7224 */ /* 0x008fe400078e020f */
[----:B------:R-:W2:Y:S02]  /*0620*/  LDG.E R15, desc[UR6][R2.64+0x64] ;  /* 0x00006406020f7981 */ /* 0x000ea4000c1e1900 */
[----:B----4-:R-:W-:Y:S02]  /*0630*/  IMAD R26, R16, R16, R27 ;  /* 0x00000010101a7224 */ /* 0x010fe400078e021b */
[----:B------:R-:W3:Y:S02]  /*0640*/  LDG.E R16, desc[UR6][R2.64+0x68] ;  /* 0x0000680602107981 */ /* 0x000ee4000c1e1900 */
[----:B-----5:R-:W-:Y:S02]  /*0650*/  IMAD R27, R17, R17, R26 ;  /* 0x00000011111b7224 */ /* 0x020fe400078e021a */
[----:B------:R-:W4:Y:S02]  /*0660*/  LDG.E R17, desc[UR6][R2.64+0x6c] ;  /* 0x00006c0602117981 */ /* 0x000f24000c1e1900 */
[----:B------:R-:W-:-:S02]  /*0670*/  IMAD R26, R18, R18, R27 ;  /* 0x00000012121a7224 */ /* 0x000fc400078e021b */
[----:B------:R-:W5:Y:S02]  /*0680*/  LDG.E R18, desc[UR6][R2.64+0x70] ;  /* 0x0000700602127981 */ /* 0x000f64000c1e1900 */
[----:B------:R-:W-:Y:S02]  /*0690*/  IMAD R27, R19, R19, R26 ;  /* 0x00000013131b7224 */ /* 0x000fe400078e021a */
[----:B------:R-:W5:Y:S02]  /*06a0*/  LDG.E R19, desc[UR6][R2.64+0x74] ;  /* 0x0000740602137981 */ /* 0x000f64000c1e1900 */
[----:B------:R-:W-:Y:S02]  /*06b0*/  IMAD R27, R20, R20, R27 ;  /* 0x00000014141b7224 */ /* 0x000fe400078e021b */
[----:B------:R-:W5:Y:S02]  /*06c0*/  LDG.E R20, desc[UR6][R2.64+0x78] ;  /* 0x0000780602147981 */ /* 0x000f64000c1e1900 */
        /* <DEDUP_REMOVED lines=34> */
[----:B--2---:R-:W-:Y:S02]  /*08f0*/  IMAD R27, R15, R15, R26 ;  /* 0x0000000f0f1b7224 */ /* 0x004fe400078e021a */
[----:B------:R-:W2:Y:S02]  /*0900*/  LDG.E R15, desc[UR6][R2.64+0xc0] ;  /* 0x0000c006020f7981 */ /* 0x000ea4000c1e1900 */
[----:B---3--:R-:W-:-:S02]  /*0910*/  IMAD R26, R16, R16, R27 ;  /* 0x00000010101a7224 */ /* 0x008fc400078e021b */
[----:B------:R-:W3:Y:S02]  /*0920*/  LDG.E R16, desc[UR6][R2.64+0xc4] ;  /* 0x0000c40602107981 */ /* 0x000ee4000c1e1900 */
[----:B----4-:R-:W-:Y:S02]  /*0930*/  IMAD R27, R17, R17, R26 ;  /* 0x00000011111b7224 */ /* 0x010fe400078e021a */
[----:B------:R-:W4:Y:S02]  /*0940*/  LDG.E R17, desc[UR6][R2.64+0xc8] ;  /* 0x0000c80602117981 */ /* 0x000f24000c1e1900 */
[----:B-----5:R-:W-:Y:S02]  /*0950*/  IMAD R26, R18, R18, R27 ;  /* 0x00000012121a7224 */ /* 0x020fe400078e021b */
        /* <DEDUP_REMOVED lines=39> */
[----:B--2---:R-:W-:Y:S02]  /*0bd0*/  IMAD R27, R15, R15, R26 ;  /* 0x0000000f0f1b7224 */ /* 0x004fe400078e021a */
[----:B------:R-:W2:Y:S02]  /*0be0*/  LDG.E R15, desc[UR6][R2.64+0x11c] ;  /* 0x00011c06020f7981 */ /* 0x000ea4000c1e1900 */
[----:B---3--:R-:W-:Y:S02]  /*0bf0*/  IMAD R26, R16, R16, R27 ;  /* 0x00000010101a7224 */ /* 0x008fe400078e021b */
[----:B------:R-:W3:Y:S02]  /*0c00*/  LDG.E R16, desc[UR6][R2.64+0x120] ;  /* 0x0001200602107981 */ /* 0x000ee4000c1e1900 */
[----:B----4-:R-:W-:-:S02]  /*0c10*/  IMAD R27, R17, R17, R26 ;  /* 0x00000011111b7224 */ /* 0x010fc400078e021a */
[----:B------:R-:W4:Y:S02]  /*0c20*/  LDG.E R17, desc[UR6][R2.64+0x124] ;  /* 0x0001240602117981 */ /* 0x000f24000c1e1900 */
[----:B-----5:R-:W-:Y:S02]  /*0c30*/  IMAD R26, R18, R18, R27 ;  /* 0x00000012121a7224 */ /* 0x020fe400078e021b */
        /* <DEDUP_REMOVED lines=28> */
[----:B------:R0:W5:Y:S02]  /*0e00*/  LDG.E R9, desc[UR6][R2.64+0x160] ;  /* 0x0001600602097981 */ /* 0x000164000c1e1900 */
[----:B------:R-:W-:-:S04]  /*0e10*/  IMAD R10, R10, R10, R27 ;  /* 0x0000000a0a0a7224 */ /* 0x000fc800078e021b */
[----:B------:R-:W-:-:S04]  /*0e20*/  IMAD R11, R11, R11, R10 ;  /* 0x0000000b0b0b7224 */ /* 0x000fc800078e020a */
[----:B------:R-:W-:-:S04]  /*0e30*/  IMAD R12, R12, R12, R11 ;  /* 0x0000000c0c0c7224 */ /* 0x000fc800078e020b */
[----:B------:R-:W-:-:S04]  /*0e40*/  IMAD R13, R13, R13, R12 ;  /* 0x0000000d0d0d7224 */ /* 0x000fc800078e020c */
[----:B------:R-:W-:Y:S01]  /*0e50*/  IMAD R14, R14, R14, R13 ;  /* 0x0000000e0e0e7224 */ /* 0x000fe200078e020d */
[----:B------:R-:W-:-:S04]  /*0e60*/  UIADD3 UR4, UPT, UPT, UR4, 0x58, URZ ;  /* 0x0000005804047890 */ /* 0x000fc8000fffe0ff */
[----:B------:R-:W-:Y:S01]  /*0e70*/  UISETP.NE.AND UP0, UPT, UR4, 0x1869c, UPT ;  /* 0x0001869c0400788c */ /* 0x000fe2000bf05270 */
[----:B0-----:R-:W-:-:S04]  /*0e80*/  IADD3 R2, P0, PT, R2, 0x160, RZ ;  /* 0x0000016002027810 */ /* 0x001fc80007f1e0ff */
[----:B------:R-:W-:Y:S01]  /*0e90*/  IADD3.X R3, PT, PT, RZ, R3, RZ, P0, !PT ;  /* 0x00000003ff037210 */ /* 0x000fe200007fe4ff */
[----:B--2---:R-:W-:-:S04]  /*0ea0*/  IMAD R15, R15, R15, R14 ;  /* 0x0000000f0f0f7224 */ /* 0x004fc800078e020e */
[----:B---3--:R-:W-:-:S04]  /*0eb0*/  IMAD R16, R16, R16, R15 ;  /* 0x0000001010107224 */ /* 0x008fc800078e020f */
[----:B----4-:R-:W-:-:S04]  /*0ec0*/  IMAD R17, R17, R17, R16 ;  /* 0x0000001111117224 */ /* 0x010fc800078e0210 */
[----:B-----5:R-:W-:-:S04]  /*0ed0*/  IMAD R18, R18, R18, R17 ;  /* 0x0000001212127224 */ /* 0x020fc800078e0211 */
        /* <DEDUP_REMOVED lines=14> */
[----:B------:R-:W-:Y:S06]  /*0fc0*/  BRA.U UP0, `(.L_x_0) ;  /* 0xfffffff5002c7547 */ /* 0x000fec000b83ffff */
[----:B------:R-:W0:Y:S02]  /*0fd0*/  LDC.64 R2, c[0x0][0x388] ;  /* 0x0000e200ff027b82 */ /* 0x000e240000000a00 */
[----:B0-----:R-:W-:Y:S01]  /*0fe0*/  STG.E desc[UR6][R2.64], R26 ;  /* 0x0000001a02007986 */ /* 0x001fe2000c101906 */
[----:B------:R-:W-:Y:S05]  /*0ff0*/  EXIT ;  /* 0x000000000000794d */ /* 0x000fea0003800000 */
.L_x_1:
[----:B------:R-:W-:-:S00]  /*1000*/  BRA `(.L_x_1) ;  /* 0xfffffffc00fc7947 */ /* 0x000fc0000383ffff */
[----:B------:R-:W-:-:S00]  /*1010*/  NOP ;  /* 0x0000000000007918 */ /* 0x000fc00000000000 */
        /* <DEDUP_REMOVED lines=14> */
.L_x_2:


//--------------------- .nv.shared.reserved.0     --------------------------
	.section	.nv.shared.reserved.0,"aw",@nobits
	.weak		__nv_reservedSMEM_offset_0_alias
	.size		__nv_reservedSMEM_offset_0_alias, 0, 64
	.other		__nv_reservedSMEM_offset_0_alias,@"STO_CUDA_RESERVED_SHARED STV_DEFAULT"
__nv_reservedSMEM_offset_0_alias:
	.zero		0
	.zero		64


//--------------------- .nv.constant0._Z13sum_of_squarePiS_ --------------------------
	.section	.nv.constant0._Z13sum_of_squarePiS_,"a",@progbits
	.sectionflags	@""
	.align	4
.nv.constant0._Z13sum_of_squarePiS_:
	.zero		912


//--------------------- SYMBOLS --------------------------

	.type		.nv.reservedSmem.offset0,@object
	.size		.nv.reservedSmem.offset0,0x4
